//
// Generated by NVIDIA NVVM Compiler
//
// Compiler Build ID: CL-36424714
// Cuda compilation tools, release 13.0, V13.0.88
// Based on NVVM 20.0.0
//

.version 9.0
.target sm_100
.address_size 64

	// .globl	default_function_kernel

.visible .entry default_function_kernel(
	.param .u64 .ptr .align 1 default_function_kernel_param_0,
	.param .u64 .ptr .align 1 default_function_kernel_param_1
)
.maxntid 45
{
	.reg .pred 	%p<3>;
	.reg .b16 	%rs<10>;
	.reg .b32 	%r<10>;
	.reg .b32 	%f<13>;
	.reg .b64 	%rd<9>;

	ld.param.u64 	%rd3, [default_function_kernel_param_0];
	ld.param.u64 	%rd4, [default_function_kernel_param_1];
	cvta.to.global.u64 	%rd5, %rd3;
	cvta.to.global.u64 	%rd6, %rd4;
	mov.u32 	%r1, %ctaid.x;
	mov.u32 	%r2, %tid.x;
	mad.lo.s32 	%r3, %r1, 45, %r2;
	mul.wide.u32 	%rd7, %r3, 4;
	add.s64 	%rd1, %rd6, %rd7;
	cvt.u16.u32 	%rs2, %r2;
	mul.lo.s16 	%rs3, %rs2, 57;
	shr.u16 	%rs4, %rs3, 9;
	mul.lo.s16 	%rs5, %rs4, 9;
	sub.s16 	%rs1, %rs2, %rs5;
	shl.b16 	%rs6, %rs1, 1;
	cvt.u32.u16 	%r4, %rs6;
	and.b32  	%r5, %r4, 254;
	and.b16  	%rs7, %rs1, 255;
	mul.lo.s16 	%rs8, %rs4, 17;
	cvt.u32.u16 	%r6, %rs8;
	mad.lo.s32 	%r7, %r1, 85, %r6;
	add.s32 	%r8, %r7, %r5;
	add.s32 	%r9, %r8, -1;
	setp.eq.s16 	%p1, %rs7, 0;
	mul.wide.s32 	%rd8, %r9, 4;
	add.s64 	%rd2, %rd5, %rd8;
	mov.f32 	%f11, 0fFF7FFFFD;
	@%p1 bra 	$L__BB0_2;
	ld.global.nc.f32 	%f11, [%rd2];
$L__BB0_2:
	max.f32 	%f8, %f11, 0fFF7FFFFD;
	ld.global.nc.f32 	%f9, [%rd2+4];
	max.f32 	%f3, %f8, %f9;
	setp.gt.u16 	%p2, %rs7, 7;
	mov.f32 	%f12, 0fFF7FFFFD;
	@%p2 bra 	$L__BB0_4;
	ld.global.nc.f32 	%f12, [%rd2+8];
$L__BB0_4:
	max.f32 	%f10, %f3, %f12;
	st.global.f32 	[%rd1], %f10;
	ret;

}


// ===== COMPILED SASS (sm_100) =====

	.target	sm_100

	.elftype	@"ET_EXEC"


//--------------------- .note.nv.tkinfo           --------------------------
	.section	.note.nv.tkinfo,"",@"SHT_NOTE"
	.sectionflags	@"SHF_NOTE_NV_TKINFO"
	.tkinfo
        /*0018*/ 	.word	0x00000002
        /*0030*/ 	.string	""
        /*0030*/ 	.string	"ptxas"
        /*0030*/ 	.string	"Cuda compilation tools, release 13.0, V13.0.88"
        /*0030*/ 	.string	"Build cuda_13.0.r13.0/compiler.36424714_0"
        /*0030*/ 	.string	"-arch sm_100 -m 64 "



//--------------------- .note.nv.cuinfo           --------------------------
	.section	.note.nv.cuinfo,"",@"SHT_NOTE"
	.sectionflags	@"SHF_NOTE_NV_CUINFO"
        /*0018*/ 	.short	0x0002
        /*001a*/ 	.short	0x0064
        /*001c*/ 	.short	0x0082
	.zero		2


//--------------------- .nv.info                  --------------------------
	.section	.nv.info,"",@"SHT_CUDA_INFO"
	.align	4


	//----- nvinfo : EIATTR_REGCOUNT
	.align		4
        /*0000*/ 	.byte	0x04, 0x2f
        /*0002*/ 	.short	(.L_1 - .L_0)
	.align		4
.L_0:
        /*0004*/ 	.word	index@(default_function_kernel)
        /*0008*/ 	.word	0x0000000c


	//----- nvinfo : EIATTR_FRAME_SIZE
	.align		4
.L_1:
        /*000c*/ 	.byte	0x04, 0x11
        /*000e*/ 	.short	(.L_3 - .L_2)
	.align		4
.L_2:
        /*0010*/ 	.word	index@(default_function_kernel)
        /*0014*/ 	.word	0x00000000


	//----- nvinfo : EIATTR_MIN_STACK_SIZE
	.align		4
.L_3:
        /*0018*/ 	.byte	0x04, 0x12
        /*001a*/ 	.short	(.L_5 - .L_4)
	.align		4
.L_4:
        /*001c*/ 	.word	index@(default_function_kernel)
        /*0020*/ 	.word	0x00000000
.L_5:


//--------------------- .nv.compat                --------------------------
	.section	.nv.compat,"",@"SHT_CUDA_COMPAT_INFO"
	.align	4
        /*0000*/ 	.byte	0x02, 0x09, 0x00, 0x00, 0x02, 0x02, 0x01, 0x00, 0x02, 0x05, 0x05, 0x00, 0x03, 0x07, 0x01, 0x01
        /*0010*/ 	.byte	0x02, 0x03, 0x00, 0x00, 0x02, 0x06, 0x01, 0x00, 0x04, 0x0b, 0x08, 0x00, 0x09, 0x00, 0x00, 0x00
        /*0020*/ 	.byte	0x00, 0x00, 0x00, 0x00


//--------------------- .nv.info.default_function_kernel --------------------------
	.section	.nv.info.default_function_kernel,"",@"SHT_CUDA_INFO"
	.sectionflags	@""
	.align	4


	//----- nvinfo : EIATTR_CUDA_API_VERSION
	.align		4
        /*0000*/ 	.byte	0x04, 0x37
        /*0002*/ 	.short	(.L_7 - .L_6)
.L_6:
        /*0004*/ 	.word	0x00000082


	//----- nvinfo : EIATTR_KPARAM_INFO
	.align		4
.L_7:
        /*0008*/ 	.byte	0x04, 0x17
        /*000a*/ 	.short	(.L_9 - .L_8)
.L_8:
        /*000c*/ 	.word	0x00000000
        /*0010*/ 	.short	0x0001
        /*0012*/ 	.short	0x0008
        /*0014*/ 	.byte	0x00, 0xf5, 0x21, 0x00


	//----- nvinfo : EIATTR_KPARAM_INFO
	.align		4
.L_9:
        /*0018*/ 	.byte	0x04, 0x17
        /*001a*/ 	.short	(.L_11 - .L_10)
.L_10:
        /*001c*/ 	.word	0x00000000
        /*0020*/ 	.short	0x0000
        /*0022*/ 	.short	0x0000
        /*0024*/ 	.byte	0x00, 0xf5, 0x21, 0x00


	//----- nvinfo : EIATTR_SPARSE_MMA_MASK
	.align		4
.L_11:
        /*0028*/ 	.byte	0x03, 0x50
        /*002a*/ 	.short	0x0000


	//----- nvinfo : EIATTR_MAXREG_COUNT
	.align		4
        /*002c*/ 	.byte	0x03, 0x1b
        /*002e*/ 	.short	0x00ff


	//----- nvinfo : EIATTR_MERCURY_ISA_VERSION
	.align		4
        /*0030*/ 	.byte	0x03, 0x5f
        /*0032*/ 	.short	0x0101


	//----- nvinfo : EIATTR_VRC_CTA_INIT_COUNT
	.align		4
        /*0034*/ 	.byte	0x02, 0x4a
	.zero		1
	.zero		1


	//----- nvinfo : EIATTR_EXIT_INSTR_OFFSETS
	.align		4
        /*0038*/ 	.byte	0x04, 0x1c
        /*003a*/ 	.short	(.L_13 - .L_12)


	//   ....[0]....
.L_12:
        /*003c*/ 	.word	0x00000220


	//----- nvinfo : EIATTR_MAX_THREADS
	.align		4
.L_13:
        /*0040*/ 	.byte	0x04, 0x05
        /*0042*/ 	.short	(.L_15 - .L_14)
.L_14:
        /*0044*/ 	.word	0x0000002d
        /*0048*/ 	.word	0x00000001
        /*004c*/ 	.word	0x00000001


	//----- nvinfo : EIATTR_CBANK_PARAM_SIZE
	.align		4
.L_15:
        /*0050*/ 	.byte	0x03, 0x19
        /*0052*/ 	.short	0x0010


	//----- nvinfo : EIATTR_PARAM_CBANK
	.align		4
        /*0054*/ 	.byte	0x04, 0x0a
        /*0056*/ 	.short	(.L_17 - .L_16)
	.align		4
.L_16:
        /*0058*/ 	.word	index@(.nv.constant0.default_function_kernel)
        /*005c*/ 	.short	0x0380
        /*005e*/ 	.short	0x0010


	//----- nvinfo : EIATTR_SW_WAR
	.align		4
.L_17:
        /*0060*/ 	.byte	0x04, 0x36
        /*0062*/ 	.short	(.L_19 - .L_18)
.L_18:
        /*0064*/ 	.word	0x00000008
.L_19:


//--------------------- .nv.callgraph             --------------------------
	.section	.nv.callgraph,"",@"SHT_CUDA_CALLGRAPH"
	.align	4
	.sectionentsize	8
	.align		4
        /*0000*/ 	.word	0x00000000
	.align		4
        /*0004*/ 	.word	0xffffffff
	.align		4
        /*0008*/ 	.word	0x00000000
	.align		4
        /*000c*/ 	.word	0xfffffffe
	.align		4
        /*0010*/ 	.word	0x00000000
	.align		4
        /*0014*/ 	.word	0xfffffffd
	.align		4
        /*0018*/ 	.word	0x00000000
	.align		4
        /*001c*/ 	.word	0xfffffffc


//--------------------- .text.default_function_kernel --------------------------
	.section	.text.default_function_kernel,"ax",@progbits
	.align	128
        .global         default_function_kernel
        .type           default_function_kernel,@function
        .size           default_function_kernel,(.L_x_1 - default_function_kernel)
        .other          default_function_kernel,@"STO_CUDA_ENTRY STV_DEFAULT"
default_function_kernel:
.text.default_function_kernel:
[----:B------:R-:W-:Y:S01]  /*0000*/  LDC R1, c[0x0][0x37c] ;  /* 0x0000df00ff017b82 */ /* 0x000fe20000000800 */
[----:B------:R-:W0:Y:S07]  /*0010*/  S2R R7, SR_TID.X ;  /* 0x0000000000077919 */ /* 0x000e2e0000002100 */
[----:B------:R-:W1:Y:S01]  /*0020*/  LDC.64 R4, c[0x0][0x380] ;  /* 0x0000e000ff047b82 */ /* 0x000e620000000a00 */
[----:B------:R-:W2:Y:S01]  /*0030*/  LDCU.64 UR4, c[0x0][0x358] ;  /* 0x00006b00ff0477ac */ /* 0x000ea20008000a00 */
[----:B------:R-:W-:Y:S01]  /*0040*/  IMAD.MOV.U32 R6, RZ, RZ, -0x800003 ;  /* 0xff7ffffdff067424 */ /* 0x000fe200078e00ff */
[----:B------:R-:W3:Y:S01]  /*0050*/  S2R R8, SR_CTAID.X ;  /* 0x0000000000087919 */ /* 0x000ee20000002500 */
[----:B0-----:R-:W-:-:S05]  /*0060*/  PRMT R0, R7, 0x9910, RZ ;  /* 0x0000991007007816 */ /* 0x001fca00000000ff */
[----:B------:R-:W-:-:S05]  /*0070*/  IMAD R0, R0, 0x39, RZ ;  /* 0x0000003900007824 */ /* 0x000fca00078e02ff */
[----:B------:R-:W-:-:S04]  /*0080*/  LOP3.LUT R0, R0, 0xffff, RZ, 0xc0, !PT ;  /* 0x0000ffff00007812 */ /* 0x000fc800078ec0ff */
[----:B------:R-:W-:-:S04]  /*0090*/  SHF.R.U32.HI R0, RZ, 0x9, R0 ;  /* 0x00000009ff007819 */ /* 0x000fc80000011600 */
[----:B------:R-:W-:-:S05]  /*00a0*/  PRMT R2, R0, 0x9910, RZ ;  /* 0x0000991000027816 */ /* 0x000fca00000000ff */
[C---:B------:R-:W-:Y:S02]  /*00b0*/  IMAD R0, R2.reuse, 0x9, RZ ;  /* 0x0000000902007824 */ /* 0x040fe400078e02ff */
[----:B------:R-:W-:Y:S02]  /*00c0*/  IMAD R2, R2, 0x11, RZ ;  /* 0x0000001102027824 */ /* 0x000fe400078e02ff */
[----:B------:R-:W-:-:S03]  /*00d0*/  IMAD.MOV R0, RZ, RZ, -R0 ;  /* 0x000000ffff007224 */ /* 0x000fc600078e0a00 */
[----:B------:R-:W-:Y:S02]  /*00e0*/  LOP3.LUT R3, R2, 0xffff, RZ, 0xc0, !PT ;  /* 0x0000ffff02037812 */ /* 0x000fe400078ec0ff */
[----:B------:R-:W-:-:S03]  /*00f0*/  PRMT R0, R0, 0x7710, RZ ;  /* 0x0000771000007816 */ /* 0x000fc600000000ff */
[----:B---3--:R-:W-:Y:S02]  /*0100*/  IMAD R3, R8, 0x55, R3 ;  /* 0x0000005508037824 */ /* 0x008fe400078e0203 */
[----:B------:R-:W-:-:S04]  /*0110*/  IMAD.IADD R0, R0, 0x1, R7 ;  /* 0x0000000100007824 */ /* 0x000fc800078e0207 */
[C---:B------:R-:W-:Y:S01]  /*0120*/  IMAD.SHL.U32 R2, R0.reuse, 0x2, RZ ;  /* 0x0000000200027824 */ /* 0x040fe200078e00ff */
[----:B------:R-:W-:-:S04]  /*0130*/  LOP3.LUT P0, R0, R0, 0xff, RZ, 0xc0, !PT ;  /* 0x000000ff00007812 */ /* 0x000fc8000780c0ff */
[----:B------:R-:W-:Y:S02]  /*0140*/  LOP3.LUT R2, R2, 0xfe, RZ, 0xc0, !PT ;  /* 0x000000fe02027812 */ /* 0x000fe400078ec0ff */
[----:B------:R-:W-:Y:S01]  /*0150*/  ISETP.GT.U32.AND P1, PT, R0, 0x7, PT ;  /* 0x000000070000780c */ /* 0x000fe20003f24070 */
[----:B------:R-:W-:Y:S01]  /*0160*/  IMAD.MOV.U32 R0, RZ, RZ, -0x800003 ;  /* 0xff7ffffdff007424 */ /* 0x000fe200078e00ff */
[----:B------:R-:W-:-:S05]  /*0170*/  IADD3 R3, PT, PT, R3, -0x1, R2 ;  /* 0xffffffff03037810 */ /* 0x000fca0007ffe002 */
[----:B-1----:R-:W-:Y:S02]  /*0180*/  IMAD.WIDE R4, R3, 0x4, R4 ;  /* 0x0000000403047825 */ /* 0x002fe400078e0204 */
[----:B------:R-:W0:Y:S03]  /*0190*/  LDC.64 R2, c[0x0][0x388] ;  /* 0x0000e200ff027b82 */ /* 0x000e260000000a00 */
[----:B--2---:R-:W2:Y:S04]  /*01a0*/  @P0 LDG.E.CONSTANT R0, desc[UR4][R4.64] ;  /* 0x0000000404000981 */ /* 0x004ea8000c1e9900 */
[----:B------:R-:W2:Y:S04]  /*01b0*/  LDG.E.CONSTANT R9, desc[UR4][R4.64+0x4] ;  /* 0x0000040404097981 */ /* 0x000ea8000c1e9900 */
[----:B------:R-:W3:Y:S01]  /*01c0*/  @!P1 LDG.E.CONSTANT R6, desc[UR4][R4.64+0x8] ;  /* 0x0000080404069981 */ /* 0x000ee2000c1e9900 */
[----:B------:R-:W-:-:S04]  /*01d0*/  IMAD R7, R8, 0x2d, R7 ;  /* 0x0000002d08077824 */ /* 0x000fc800078e0207 */
[----:B0-----:R-:W-:Y:S01]  /*01e0*/  IMAD.WIDE.U32 R2, R7, 0x4, R2 ;  /* 0x0000000407027825 */ /* 0x001fe200078e0002 */
[----:B--2---:R-:W-:-:S04]  /*01f0*/  FMNMX3 R9, R0, -3.40282306073709652508e+38, R9, !PT ;  /* 0xff7ffffd00097876 */ /* 0x004fc80007800009 */
[----:B---3--:R-:W-:-:S05]  /*0200*/  FMNMX R7, R9, R6, !PT ;  /* 0x0000000609077209 */ /* 0x008fca0007800000 */
[----:B------:R-:W-:Y:S01]  /*0210*/  STG.E desc[UR4][R2.64], R7 ;  /* 0x0000000702007986 */ /* 0x000fe2000c101904 */
[----:B------:R-:W-:Y:S05]  /*0220*/  EXIT ;  /* 0x000000000000794d */ /* 0x000fea0003800000 */
.L_x_0:
[----:B------:R-:W-:-:S00]  /*0230*/  BRA `(.L_x_0) ;  /* 0xfffffffc00fc7947 */ /* 0x000fc0000383ffff */
[----:B------:R-:W-:-:S00]  /*0240*/  NOP ;  /* 0x0000000000007918 */ /* 0x000fc00000000000 */
        /* <DEDUP_REMOVED lines=11> */
.L_x_1:


//--------------------- .nv.shared.reserved.0     --------------------------
	.section	.nv.shared.reserved.0,"aw",@nobits
	.weak		__nv_reservedSMEM_offset_0_alias
	.size		__nv_reservedSMEM_offset_0_alias, 0, 64
	.other		__nv_reservedSMEM_offset_0_alias,@"STO_CUDA_RESERVED_SHARED STV_DEFAULT"
__nv_reservedSMEM_offset_0_alias:
	.zero		0
	.zero		64


//--------------------- .nv.constant0.default_function_kernel --------------------------
	.section	.nv.constant0.default_function_kernel,"a",@progbits
	.sectionflags	@""
	.align	4
.nv.constant0.default_function_kernel:
	.zero		912


//--------------------- SYMBOLS --------------------------

	.type		.nv.reservedSmem.offset0,@object
	.size		.nv.reservedSmem.offset0,0x4
